//
// Generated by NVIDIA NVVM Compiler
//
// Compiler Build ID: CL-36424714
// Cuda compilation tools, release 13.0, V13.0.88
// Based on NVVM 20.0.0
//

.version 9.0
.target sm_100
.address_size 64

	// .globl	_Z20nn_LogSoftmax_kernelPfS_
.global .align 4 .b8 x[256];
.global .align 4 .b8 exp_x[256];
.global .align 4 .b8 sum_exp[32];
.global .align 4 .b8 log_sum[32];
.global .align 4 .b8 result[256];

.visible .entry _Z20nn_LogSoftmax_kernelPfS_(
	.param .u64 .ptr .align 1 _Z20nn_LogSoftmax_kernelPfS__param_0,
	.param .u64 .ptr .align 1 _Z20nn_LogSoftmax_kernelPfS__param_1
)
{
	.reg .pred 	%p<12>;
	.reg .b32 	%r<13>;
	.reg .b32 	%f<24>;
	.reg .b64 	%rd<36>;

	ld.param.u64 	%rd1, [_Z20nn_LogSoftmax_kernelPfS__param_0];
	ld.param.u64 	%rd2, [_Z20nn_LogSoftmax_kernelPfS__param_1];
	mov.u32 	%r3, %tid.y;
	mov.u32 	%r4, %ctaid.y;
	mov.u32 	%r5, %ntid.y;
	mad.lo.s32 	%r1, %r4, %r5, %r3;
	mov.u32 	%r6, %tid.x;
	mov.u32 	%r7, %ctaid.x;
	mov.u32 	%r8, %ntid.x;
	mad.lo.s32 	%r2, %r7, %r8, %r6;
	setp.lt.u32 	%p2, %r1, 8;
	setp.lt.s32 	%p3, %r2, 8;
	and.pred  	%p1, %p2, %p3;
	not.pred 	%p4, %p1;
	@%p4 bra 	$L__BB0_2;
	cvta.to.global.u64 	%rd3, %rd1;
	shl.b32 	%r9, %r1, 3;
	add.s32 	%r10, %r9, %r2;
	mul.wide.s32 	%rd4, %r10, 4;
	add.s64 	%rd5, %rd3, %rd4;
	ld.global.f32 	%f1, [%rd5];
	mul.wide.u32 	%rd6, %r1, 32;
	mov.u64 	%rd7, x;
	add.s64 	%rd8, %rd7, %rd6;
	mul.wide.s32 	%rd9, %r2, 4;
	add.s64 	%rd10, %rd8, %rd9;
	st.global.f32 	[%rd10], %f1;
	mul.f32 	%f2, %f1, 0f3FB8AA3B;
	ex2.approx.f32 	%f3, %f2;
	mov.u64 	%rd11, exp_x;
	add.s64 	%rd12, %rd11, %rd6;
	add.s64 	%rd13, %rd12, %rd9;
	st.global.f32 	[%rd13], %f3;
$L__BB0_2:
	setp.gt.u32 	%p5, %r1, 7;
	setp.ne.s32 	%p6, %r2, 0;
	or.pred  	%p7, %p6, %p5;
	@%p7 bra 	$L__BB0_4;
	mul.wide.u32 	%rd14, %r1, 32;
	mov.u64 	%rd15, exp_x;
	add.s64 	%rd16, %rd15, %rd14;
	ld.global.f32 	%f4, [%rd16];
	add.f32 	%f5, %f4, 0f00000000;
	ld.global.f32 	%f6, [%rd16+4];
	add.f32 	%f7, %f5, %f6;
	ld.global.f32 	%f8, [%rd16+8];
	add.f32 	%f9, %f7, %f8;
	ld.global.f32 	%f10, [%rd16+12];
	add.f32 	%f11, %f9, %f10;
	ld.global.f32 	%f12, [%rd16+16];
	add.f32 	%f13, %f11, %f12;
	ld.global.f32 	%f14, [%rd16+20];
	add.f32 	%f15, %f13, %f14;
	ld.global.f32 	%f16, [%rd16+24];
	add.f32 	%f17, %f15, %f16;
	ld.global.f32 	%f18, [%rd16+28];
	add.f32 	%f19, %f17, %f18;
	mul.wide.u32 	%rd17, %r1, 4;
	mov.u64 	%rd18, sum_exp;
	add.s64 	%rd19, %rd18, %rd17;
	st.global.f32 	[%rd19], %f19;
$L__BB0_4:
	setp.gt.u32 	%p8, %r1, 7;
	setp.gt.s32 	%p9, %r2, 0;
	or.pred  	%p10, %p8, %p9;
	@%p10 bra 	$L__BB0_6;
	mul.wide.u32 	%rd20, %r1, 4;
	mov.u64 	%rd21, sum_exp;
	add.s64 	%rd22, %rd21, %rd20;
	mul.wide.s32 	%rd23, %r2, 4;
	add.s64 	%rd24, %rd22, %rd23;
	ld.global.f32 	%f20, [%rd24];
	lg2.approx.f32 	%f21, %f20;
	mul.f32 	%f22, %f21, 0f3F317218;
	mov.u64 	%rd25, log_sum;
	add.s64 	%rd26, %rd25, %rd20;
	add.s64 	%rd27, %rd26, %rd23;
	st.global.f32 	[%rd27], %f22;
$L__BB0_6:
	@%p4 bra 	$L__BB0_8;
	mul.wide.u32 	%rd28, %r1, 32;
	mov.u64 	%rd29, result;
	add.s64 	%rd30, %rd29, %rd28;
	mul.wide.s32 	%rd31, %r2, 4;
	add.s64 	%rd32, %rd30, %rd31;
	ld.global.f32 	%f23, [%rd32];
	shl.b32 	%r11, %r1, 3;
	add.s32 	%r12, %r11, %r2;
	cvta.to.global.u64 	%rd33, %rd2;
	mul.wide.s32 	%rd34, %r12, 4;
	add.s64 	%rd35, %rd33, %rd34;
	st.global.f32 	[%rd35], %f23;
$L__BB0_8:
	ret;

}


// ===== COMPILED SASS (sm_100) =====

	.target	sm_100

	.elftype	@"ET_EXEC"


//--------------------- .note.nv.tkinfo           --------------------------
	.section	.note.nv.tkinfo,"",@"SHT_NOTE"
	.sectionflags	@"SHF_NOTE_NV_TKINFO"
	.tkinfo
        /*0018*/ 	.word	0x00000002
        /*0030*/ 	.string	""
        /*0030*/ 	.string	"ptxas"
        /*0030*/ 	.string	"Cuda compilation tools, release 13.0, V13.0.88"
        /*0030*/ 	.string	"Build cuda_13.0.r13.0/compiler.36424714_0"
        /*0030*/ 	.string	"-arch sm_100 -m 64 "



//--------------------- .note.nv.cuinfo           --------------------------
	.section	.note.nv.cuinfo,"",@"SHT_NOTE"
	.sectionflags	@"SHF_NOTE_NV_CUINFO"
        /*0018*/ 	.short	0x0002
        /*001a*/ 	.short	0x0064
        /*001c*/ 	.short	0x0082
	.zero		2


//--------------------- .nv.info                  --------------------------
	.section	.nv.info,"",@"SHT_CUDA_INFO"
	.align	4


	//----- nvinfo : EIATTR_REGCOUNT
	.align		4
        /*0000*/ 	.byte	0x04, 0x2f
        /*0002*/ 	.short	(.L_6 - .L_5)
	.align		4
.L_5:
        /*0004*/ 	.word	index@(_Z20nn_LogSoftmax_kernelPfS_)
        /*0008*/ 	.word	0x00000018


	//----- nvinfo : EIATTR_FRAME_SIZE
	.align		4
.L_6:
        /*000c*/ 	.byte	0x04, 0x11
        /*000e*/ 	.short	(.L_8 - .L_7)
	.align		4
.L_7:
        /*0010*/ 	.word	index@(_Z20nn_LogSoftmax_kernelPfS_)
        /*0014*/ 	.word	0x00000000


	//----- nvinfo : EIATTR_MIN_STACK_SIZE
	.align		4
.L_8:
        /*0018*/ 	.byte	0x04, 0x12
        /*001a*/ 	.short	(.L_10 - .L_9)
	.align		4
.L_9:
        /*001c*/ 	.word	index@(_Z20nn_LogSoftmax_kernelPfS_)
        /*0020*/ 	.word	0x00000000
.L_10:


//--------------------- .nv.compat                --------------------------
	.section	.nv.compat,"",@"SHT_CUDA_COMPAT_INFO"
	.align	4
        /*0000*/ 	.byte	0x02, 0x09, 0x00, 0x00, 0x02, 0x02, 0x01, 0x00, 0x02, 0x05, 0x05, 0x00, 0x03, 0x07, 0x01, 0x01
        /*0010*/ 	.byte	0x02, 0x03, 0x00, 0x00, 0x02, 0x06, 0x01, 0x00, 0x04, 0x0b, 0x08, 0x00, 0x01, 0x00, 0x00, 0x00
        /*0020*/ 	.byte	0x00, 0x00, 0x00, 0x00


//--------------------- .nv.info._Z20nn_LogSoftmax_kernelPfS_ --------------------------
	.section	.nv.info._Z20nn_LogSoftmax_kernelPfS_,"",@"SHT_CUDA_INFO"
	.sectionflags	@""
	.align	4


	//----- nvinfo : EIATTR_CUDA_API_VERSION
	.align		4
        /*0000*/ 	.byte	0x04, 0x37
        /*0002*/ 	.short	(.L_12 - .L_11)
.L_11:
        /*0004*/ 	.word	0x00000082


	//----- nvinfo : EIATTR_KPARAM_INFO
	.align		4
.L_12:
        /*0008*/ 	.byte	0x04, 0x17
        /*000a*/ 	.short	(.L_14 - .L_13)
.L_13:
        /*000c*/ 	.word	0x00000000
        /*0010*/ 	.short	0x0001
        /*0012*/ 	.short	0x0008
        /*0014*/ 	.byte	0x00, 0xf5, 0x21, 0x00


	//----- nvinfo : EIATTR_KPARAM_INFO
	.align		4
.L_14:
        /*0018*/ 	.byte	0x04, 0x17
        /*001a*/ 	.short	(.L_16 - .L_15)
.L_15:
        /*001c*/ 	.word	0x00000000
        /*0020*/ 	.short	0x0000
        /*0022*/ 	.short	0x0000
        /*0024*/ 	.byte	0x00, 0xf5, 0x21, 0x00


	//----- nvinfo : EIATTR_SPARSE_MMA_MASK
	.align		4
.L_16:
        /*0028*/ 	.byte	0x03, 0x50
        /*002a*/ 	.short	0x0000


	//----- nvinfo : EIATTR_MAXREG_COUNT
	.align		4
        /*002c*/ 	.byte	0x03, 0x1b
        /*002e*/ 	.short	0x00ff


	//----- nvinfo : EIATTR_MERCURY_ISA_VERSION
	.align		4
        /*0030*/ 	.byte	0x03, 0x5f
        /*0032*/ 	.short	0x0101


	//----- nvinfo : EIATTR_VRC_CTA_INIT_COUNT
	.align		4
        /*0034*/ 	.byte	0x02, 0x4a
	.zero		1
	.zero		1


	//----- nvinfo : EIATTR_EXIT_INSTR_OFFSETS
	.align		4
        /*0038*/ 	.byte	0x04, 0x1c
        /*003a*/ 	.short	(.L_18 - .L_17)


	//   ....[0]....
.L_17:
        /*003c*/ 	.word	0x000004c0


	//   ....[1]....
        /*0040*/ 	.word	0x00000550


	//----- nvinfo : EIATTR_CRS_STACK_SIZE
	.align		4
.L_18:
        /*0044*/ 	.byte	0x04, 0x1e
        /*0046*/ 	.short	(.L_20 - .L_19)
.L_19:
        /*0048*/ 	.word	0x00000000


	//----- nvinfo : EIATTR_CBANK_PARAM_SIZE
	.align		4
.L_20:
        /*004c*/ 	.byte	0x03, 0x19
        /*004e*/ 	.short	0x0010


	//----- nvinfo : EIATTR_PARAM_CBANK
	.align		4
        /*0050*/ 	.byte	0x04, 0x0a
        /*0052*/ 	.short	(.L_22 - .L_21)
	.align		4
.L_21:
        /*0054*/ 	.word	index@(.nv.constant0._Z20nn_LogSoftmax_kernelPfS_)
        /*0058*/ 	.short	0x0380
        /*005a*/ 	.short	0x0010


	//----- nvinfo : EIATTR_SW_WAR
	.align		4
.L_22:
        /*005c*/ 	.byte	0x04, 0x36
        /*005e*/ 	.short	(.L_24 - .L_23)
.L_23:
        /*0060*/ 	.word	0x00000008
.L_24:


//--------------------- .nv.callgraph             --------------------------
	.section	.nv.callgraph,"",@"SHT_CUDA_CALLGRAPH"
	.align	4
	.sectionentsize	8
	.align		4
        /*0000*/ 	.word	0x00000000
	.align		4
        /*0004*/ 	.word	0xffffffff
	.align		4
        /*0008*/ 	.word	0x00000000
	.align		4
        /*000c*/ 	.word	0xfffffffe
	.align		4
        /*0010*/ 	.word	0x00000000
	.align		4
        /*0014*/ 	.word	0xfffffffd
	.align		4
        /*0018*/ 	.word	0x00000000
	.align		4
        /*001c*/ 	.word	0xfffffffc


//--------------------- .nv.constant4             --------------------------
	.section	.nv.constant4,"a",@progbits
	.align	8
	.align		8
.nv.constant4:
        /*0000*/ 	.dword	x
	.align		8
        /*0008*/ 	.dword	exp_x
	.align		8
        /*0010*/ 	.dword	sum_exp
	.align		8
        /*0018*/ 	.dword	log_sum
	.align		8
        /*0020*/ 	.dword	result


//--------------------- .text._Z20nn_LogSoftmax_kernelPfS_ --------------------------
	.section	.text._Z20nn_LogSoftmax_kernelPfS_,"ax",@progbits
	.align	128
        .global         _Z20nn_LogSoftmax_kernelPfS_
        .type           _Z20nn_LogSoftmax_kernelPfS_,@function
        .size           _Z20nn_LogSoftmax_kernelPfS_,(.L_x_7 - _Z20nn_LogSoftmax_kernelPfS_)
        .other          _Z20nn_LogSoftmax_kernelPfS_,@"STO_CUDA_ENTRY STV_DEFAULT"
_Z20nn_LogSoftmax_kernelPfS_:
.text._Z20nn_LogSoftmax_kernelPfS_:
[----:B------:R-:W-:Y:S01]  /*0000*/  LDC R1, c[0x0][0x37c] ;  /* 0x0000df00ff017b82 */ /* 0x000fe20000000800 */
[----:B------:R-:W0:Y:S07]  /*0010*/  S2R R0, SR_TID.Y ;  /* 0x0000000000007919 */ /* 0x000e2e0000002200 */
[----:B------:R-:W0:Y:S01]  /*0020*/  S2UR UR4, SR_CTAID.Y ;  /* 0x00000000000479c3 */ /* 0x000e220000002600 */
[----:B------:R-:W-:Y:S01]  /*0030*/  BSSY.RECONVERGENT B0, `(.L_x_0) ;  /* 0x0000020000007945 */ /* 0x000fe20003800200 */
[----:B------:R-:W1:Y:S06]  /*0040*/  S2R R2, SR_TID.X ;  /* 0x0000000000027919 */ /* 0x000e6c0000002100 */
[----:B------:R-:W0:Y:S08]  /*0050*/  LDC R3, c[0x0][0x364] ;  /* 0x0000d900ff037b82 */ /* 0x000e300000000800 */
[----:B------:R-:W1:Y:S08]  /*0060*/  S2UR UR5, SR_CTAID.X ;  /* 0x00000000000579c3 */ /* 0x000e700000002500 */
[----:B------:R-:W1:Y:S01]  /*0070*/  LDC R5, c[0x0][0x360] ;  /* 0x0000d800ff057b82 */ /* 0x000e620000000800 */
[----:B0-----:R-:W-:-:S05]  /*0080*/  IMAD R0, R3, UR4, R0 ;  /* 0x0000000403007c24 */ /* 0x001fca000f8e0200 */
[C---:B------:R-:W-:Y:S01]  /*0090*/  ISETP.GT.U32.AND P0, PT, R0.reuse, 0x7, PT ;  /* 0x000000070000780c */ /* 0x040fe20003f04070 */
[----:B-1----:R-:W-:Y:S01]  /*00a0*/  IMAD R3, R5, UR5, R2 ;  /* 0x0000000505037c24 */ /* 0x002fe2000f8e0202 */
[----:B------:R-:W0:Y:S04]  /*00b0*/  LDCU.64 UR4, c[0x0][0x358] ;  /* 0x00006b00ff0477ac */ /* 0x000e280008000a00 */
[C---:B------:R-:W-:Y:S02]  /*00c0*/  ISETP.GE.AND P2, PT, R3.reuse, 0x8, PT ;  /* 0x000000080300780c */ /* 0x040fe40003f46270 */
[----:B------:R-:W-:Y:S02]  /*00d0*/  ISETP.GT.AND P1, PT, R3, RZ, PT ;  /* 0x000000ff0300720c */ /* 0x000fe40003f24270 */
[----:B------:R-:W-:-:S02]  /*00e0*/  ISETP.LT.U32.AND P2, PT, R0, 0x8, !P2 ;  /* 0x000000080000780c */ /* 0x000fc40005741070 */
[----:B------:R-:W-:Y:S02]  /*00f0*/  ISETP.NE.OR P0, PT, R3, RZ, P0 ;  /* 0x000000ff0300720c */ /* 0x000fe40000705670 */
[----:B------:R-:W-:-:S09]  /*0100*/  ISETP.GT.U32.OR P1, PT, R0, 0x7, P1 ;  /* 0x000000070000780c */ /* 0x000fd20000f24470 */
[----:B0-----:R-:W-:Y:S05]  /*0110*/  @!P2 BRA `(.L_x_1) ;  /* 0x000000000044a947 */ /* 0x001fea0003800000 */
[----:B------:R-:W0:Y:S01]  /*0120*/  LDC.64 R4, c[0x0][0x380] ;  /* 0x0000e000ff047b82 */ /* 0x000e220000000a00 */
[----:B------:R-:W-:-:S07]  /*0130*/  LEA R7, R0, R3, 0x3 ;  /* 0x0000000300077211 */ /* 0x000fce00078e18ff */
[----:B------:R-:W1:Y:S01]  /*0140*/  LDC.64 R8, c[0x4][0x8] ;  /* 0x01000200ff087b82 */ /* 0x000e620000000a00 */
[----:B0-----:R-:W-:-:S07]  /*0150*/  IMAD.WIDE R4, R7, 0x4, R4 ;  /* 0x0000000407047825 */ /* 0x001fce00078e0204 */
[----:B------:R-:W0:Y:S01]  /*0160*/  LDC.64 R6, c[0x4][RZ] ;  /* 0x01000000ff067b82 */ /* 0x000e220000000a00 */
[----:B------:R-:W2:Y:S01]  /*0170*/  LDG.E R5, desc[UR4][R4.64] ;  /* 0x0000000404057981 */ /* 0x000ea2000c1e1900 */
[----:B-1----:R-:W-:-:S04]  /*0180*/  IMAD.WIDE.U32 R8, R0, 0x20, R8 ;  /* 0x0000002000087825 */ /* 0x002fc800078e0008 */
[----:B------:R-:W-:-:S04]  /*0190*/  IMAD.WIDE R8, R3, 0x4, R8 ;  /* 0x0000000403087825 */ /* 0x000fc800078e0208 */
[----:B0-----:R-:W-:-:S04]  /*01a0*/  IMAD.WIDE.U32 R6, R0, 0x20, R6 ;  /* 0x0000002000067825 */ /* 0x001fc800078e0006 */
[----:B------:R-:W-:-:S04]  /*01b0*/  IMAD.WIDE R6, R3, 0x4, R6 ;  /* 0x0000000403067825 */ /* 0x000fc800078e0206 */
[----:B--2---:R-:W-:Y:S01]  /*01c0*/  FMUL R2, R5, 1.4426950216293334961 ;  /* 0x3fb8aa3b05027820 */ /* 0x004fe20000400000 */
[----:B------:R0:W-:Y:S04]  /*01d0*/  STG.E desc[UR4][R6.64], R5 ;  /* 0x0000000506007986 */ /* 0x0001e8000c101904 */
[----:B------:R-:W-:-:S13]  /*01e0*/  FSETP.GEU.AND P3, PT, R2, -126, PT ;  /* 0xc2fc00000200780b */ /* 0x000fda0003f6e000 */
[----:B------:R-:W-:-:S04]  /*01f0*/  @!P3 FMUL R2, R2, 0.5 ;  /* 0x3f0000000202b820 */ /* 0x000fc80000400000 */
[----:B------:R-:W1:Y:S02]  /*0200*/  MUFU.EX2 R11, R2 ;  /* 0x00000002000b7308 */ /* 0x000e640000000800 */
[----:B-1----:R-:W-:-:S05]  /*0210*/  @!P3 FMUL R11, R11, R11 ;  /* 0x0000000b0b0bb220 */ /* 0x002fca0000400000 */
[----:B------:R0:W-:Y:S02]  /*0220*/  STG.E desc[UR4][R8.64], R11 ;  /* 0x0000000b08007986 */ /* 0x0001e4000c101904 */
.L_x_1:
[----:B------:R-:W-:Y:S05]  /*0230*/  BSYNC.RECONVERGENT B0 ;  /* 0x0000000000007941 */ /* 0x000fea0003800200 */
.L_x_0:
[----:B------:R-:W-:Y:S04]  /*0240*/  BSSY.RECONVERGENT B0, `(.L_x_2) ;  /* 0x0000017000007945 */ /* 0x000fe80003800200 */
[----:B------:R-:W-:Y:S05]  /*0250*/  @P0 BRA `(.L_x_3) ;  /* 0x0000000000540947 */ /* 0x000fea0003800000 */
[----:B0-----:R-:W0:Y:S02]  /*0260*/  LDC.64 R4, c[0x4][0x8] ;  /* 0x01000200ff047b82 */ /* 0x001e240000000a00 */
[----:B0-----:R-:W-:-:S06]  /*0270*/  IMAD.WIDE.U32 R6, R0, 0x20, R4 ;  /* 0x0000002000067825 */ /* 0x001fcc00078e0004 */
[----:B------:R-:W0:Y:S01]  /*0280*/  LDC.64 R4, c[0x4][0x10] ;  /* 0x01000400ff047b82 */ /* 0x000e220000000a00 */
[----:B------:R-:W2:Y:S04]  /*0290*/  LDG.E R2, desc[UR4][R6.64] ;  /* 0x0000000406027981 */ /* 0x000ea8000c1e1900 */
[----:B------:R-:W3:Y:S04]  /*02a0*/  LDG.E R9, desc[UR4][R6.64+0x4] ;  /* 0x0000040406097981 */ /* 0x000ee8000c1e1900 */
[----:B------:R-:W4:Y:S04]  /*02b0*/  LDG.E R11, desc[UR4][R6.64+0x8] ;  /* 0x00000804060b7981 */ /* 0x000f28000c1e1900 */
[----:B------:R-:W5:Y:S04]  /*02c0*/  LDG.E R13, desc[UR4][R6.64+0xc] ;  /* 0x00000c04060d7981 */ /* 0x000f68000c1e1900 */
[----:B------:R-:W5:Y:S04]  /*02d0*/  LDG.E R15, desc[UR4][R6.64+0x10] ;  /* 0x00001004060f7981 */ /* 0x000f68000c1e1900 */
[----:B------:R-:W5:Y:S04]  /*02e0*/  LDG.E R17, desc[UR4][R6.64+0x14] ;  /* 0x0000140406117981 */ /* 0x000f68000c1e1900 */
[----:B------:R-:W5:Y:S04]  /*02f0*/  LDG.E R19, desc[UR4][R6.64+0x18] ;  /* 0x0000180406137981 */ /* 0x000f68000c1e1900 */
[----:B------:R-:W5:Y:S01]  /*0300*/  LDG.E R21, desc[UR4][R6.64+0x1c] ;  /* 0x00001c0406157981 */ /* 0x000f62000c1e1900 */
[----:B0-----:R-:W-:-:S04]  /*0310*/  IMAD.WIDE.U32 R4, R0, 0x4, R4 ;  /* 0x0000000400047825 */ /* 0x001fc800078e0004 */
[----:B--2---:R-:W-:-:S04]  /*0320*/  FADD R2, RZ, R2 ;  /* 0x00000002ff027221 */ /* 0x004fc80000000000 */
[----:B---3--:R-:W-:-:S04]  /*0330*/  FADD R2, R2, R9 ;  /* 0x0000000902027221 */ /* 0x008fc80000000000 */
[----:B----4-:R-:W-:-:S04]  /*0340*/  FADD R2, R2, R11 ;  /* 0x0000000b02027221 */ /* 0x010fc80000000000 */
[----:B-----5:R-:W-:-:S04]  /*0350*/  FADD R2, R2, R13 ;  /* 0x0000000d02027221 */ /* 0x020fc80000000000 */
[----:B------:R-:W-:-:S04]  /*0360*/  FADD R2, R2, R15 ;  /* 0x0000000f02027221 */ /* 0x000fc80000000000 */
[----:B------:R-:W-:-:S04]  /*0370*/  FADD R2, R2, R17 ;  /* 0x0000001102027221 */ /* 0x000fc80000000000 */
[----:B------:R-:W-:-:S04]  /*0380*/  FADD R2, R2, R19 ;  /* 0x0000001302027221 */ /* 0x000fc80000000000 */
[----:B------:R-:W-:-:S05]  /*0390*/  FADD R21, R2, R21 ;  /* 0x0000001502157221 */ /* 0x000fca0000000000 */
[----:B------:R1:W-:Y:S02]  /*03a0*/  STG.E desc[UR4][R4.64], R21 ;  /* 0x0000001504007986 */ /* 0x0003e4000c101904 */
.L_x_3:
[----:B------:R-:W-:Y:S05]  /*03b0*/  BSYNC.RECONVERGENT B0 ;  /* 0x0000000000007941 */ /* 0x000fea0003800200 */
.L_x_2:
[----:B------:R-:W-:Y:S04]  /*03c0*/  BSSY.RECONVERGENT B0, `(.L_x_4) ;  /* 0x000000f000007945 */ /* 0x000fe80003800200 */
[----:B------:R-:W-:Y:S05]  /*03d0*/  @P1 BRA `(.L_x_5) ;  /* 0x0000000000341947 */ /* 0x000fea0003800000 */
[----:B01----:R-:W0:Y:S08]  /*03e0*/  LDC.64 R4, c[0x4][0x10] ;  /* 0x01000400ff047b82 */ /* 0x003e300000000a00 */
[----:B------:R-:W1:Y:S01]  /*03f0*/  LDC.64 R6, c[0x4][0x18] ;  /* 0x01000600ff067b82 */ /* 0x000e620000000a00 */
[----:B0-----:R-:W-:-:S04]  /*0400*/  IMAD.WIDE.U32 R4, R0, 0x4, R4 ;  /* 0x0000000400047825 */ /* 0x001fc800078e0004 */
[----:B------:R-:W-:-:S05]  /*0410*/  IMAD.WIDE R4, R3, 0x4, R4 ;  /* 0x0000000403047825 */ /* 0x000fca00078e0204 */
[----:B------:R-:W2:Y:S01]  /*0420*/  LDG.E R2, desc[UR4][R4.64] ;  /* 0x0000000404027981 */ /* 0x000ea2000c1e1900 */
[----:B-1----:R-:W-:-:S04]  /*0430*/  IMAD.WIDE.U32 R6, R0, 0x4, R6 ;  /* 0x0000000400067825 */ /* 0x002fc800078e0006 */
[----:B------:R-:W-:Y:S01]  /*0440*/  IMAD.WIDE R6, R3, 0x4, R6 ;  /* 0x0000000403067825 */ /* 0x000fe200078e0206 */
[----:B--2---:R-:W-:-:S13]  /*0450*/  FSETP.GEU.AND P0, PT, |R2|, 1.175494350822287508e-38, PT ;  /* 0x008000000200780b */ /* 0x004fda0003f0e200 */
[----:B------:R-:W-:-:S04]  /*0460*/  @!P0 FMUL R2, R2, 16777216 ;  /* 0x4b80000002028820 */ /* 0x000fc80000400000 */
[----:B------:R-:W0:Y:S02]  /*0470*/  MUFU.LG2 R8, R2 ;  /* 0x0000000200087308 */ /* 0x000e240000000c00 */
[----:B0-----:R-:W-:-:S04]  /*0480*/  @!P0 FADD R8, R8, -24 ;  /* 0xc1c0000008088421 */ /* 0x001fc80000000000 */
[----:B------:R-:W-:-:S05]  /*0490*/  FMUL R9, R8, 0.69314718246459960938 ;  /* 0x3f31721808097820 */ /* 0x000fca0000400000 */
[----:B------:R2:W-:Y:S02]  /*04a0*/  STG.E desc[UR4][R6.64], R9 ;  /* 0x0000000906007986 */ /* 0x0005e4000c101904 */
.L_x_5:
[----:B------:R-:W-:Y:S05]  /*04b0*/  BSYNC.RECONVERGENT B0 ;  /* 0x0000000000007941 */ /* 0x000fea0003800200 */
.L_x_4:
[----:B------:R-:W-:Y:S05]  /*04c0*/  @!P2 EXIT ;  /* 0x000000000000a94d */ /* 0x000fea0003800000 */
[----:B01----:R-:W0:Y:S08]  /*04d0*/  LDC.64 R4, c[0x4][0x20] ;  /* 0x01000800ff047b82 */ /* 0x003e300000000a00 */
[----:B--2---:R-:W1:Y:S01]  /*04e0*/  LDC.64 R6, c[0x0][0x388] ;  /* 0x0000e200ff067b82 */ /* 0x004e620000000a00 */
[----:B0-----:R-:W-:-:S04]  /*04f0*/  IMAD.WIDE.U32 R4, R0, 0x20, R4 ;  /* 0x0000002000047825 */ /* 0x001fc800078e0004 */
[----:B------:R-:W-:-:S06]  /*0500*/  IMAD.WIDE R4, R3, 0x4, R4 ;  /* 0x0000000403047825 */ /* 0x000fcc00078e0204 */
[----:B------:R-:W2:Y:S01]  /*0510*/  LDG.E R5, desc[UR4][R4.64] ;  /* 0x0000000404057981 */ /* 0x000ea2000c1e1900 */
[----:B------:R-:W-:-:S05]  /*0520*/  LEA R3, R0, R3, 0x3 ;  /* 0x0000000300037211 */ /* 0x000fca00078e18ff */
[----:B-1----:R-:W-:-:S05]  /*0530*/  IMAD.WIDE R2, R3, 0x4, R6 ;  /* 0x0000000403027825 */ /* 0x002fca00078e0206 */
[----:B--2---:R-:W-:Y:S01]  /*0540*/  STG.E desc[UR4][R2.64], R5 ;  /* 0x0000000502007986 */ /* 0x004fe2000c101904 */
[----:B------:R-:W-:Y:S05]  /*0550*/  EXIT ;  /* 0x000000000000794d */ /* 0x000fea0003800000 */
.L_x_6:
[----:B------:R-:W-:-:S00]  /*0560*/  BRA `(.L_x_6) ;  /* 0xfffffffc00fc7947 */ /* 0x000fc0000383ffff */
[----:B------:R-:W-:-:S00]  /*0570*/  NOP ;  /* 0x0000000000007918 */ /* 0x000fc00000000000 */
        /* <DEDUP_REMOVED lines=8> */
.L_x_7:


//--------------------- .nv.shared.reserved.0     --------------------------
	.section	.nv.shared.reserved.0,"aw",@nobits
	.weak		__nv_reservedSMEM_offset_0_alias
	.size		__nv_reservedSMEM_offset_0_alias, 0, 64
	.other		__nv_reservedSMEM_offset_0_alias,@"STO_CUDA_RESERVED_SHARED STV_DEFAULT"
__nv_reservedSMEM_offset_0_alias:
	.zero		0
	.zero		64


//--------------------- .nv.global                --------------------------
	.section	.nv.global,"aw",@nobits
	.align	4
.nv.global:
	.type		sum_exp,@object
	.size		sum_exp,(log_sum - sum_exp)
sum_exp:
	.zero		32
	.type		log_sum,@object
	.size		log_sum,(x - log_sum)
log_sum:
	.zero		32
	.type		x,@object
	.size		x,(result - x)
x:
	.zero		256
	.type		result,@object
	.size		result,(exp_x - result)
result:
	.zero		256
	.type		exp_x,@object
	.size		exp_x,(.L_1 - exp_x)
exp_x:
	.zero		256
.L_1:


//--------------------- .nv.constant0._Z20nn_LogSoftmax_kernelPfS_ --------------------------
	.section	.nv.constant0._Z20nn_LogSoftmax_kernelPfS_,"a",@progbits
	.sectionflags	@""
	.align	4
.nv.constant0._Z20nn_LogSoftmax_kernelPfS_:
	.zero		912


//--------------------- SYMBOLS --------------------------

	.type		.nv.reservedSmem.offset0,@object
	.size		.nv.reservedSmem.offset0,0x4
